//
// Generated by NVIDIA NVVM Compiler
//
// Compiler Build ID: CL-36424714
// Cuda compilation tools, release 13.0, V13.0.88
// Based on NVVM 20.0.0
//

.version 9.0
.target sm_100
.address_size 64

	// .globl	_Z10cuCopyTestPcS_
.global .align 1 .u8 xx;

.visible .entry _Z10cuCopyTestPcS_(
	.param .u64 .ptr .align 1 _Z10cuCopyTestPcS__param_0,
	.param .u64 .ptr .align 1 _Z10cuCopyTestPcS__param_1
)
{
	.reg .b16 	%rs<2>;
	.reg .b64 	%rd<3>;

	ld.param.u64 	%rd1, [_Z10cuCopyTestPcS__param_0];
	cvta.to.global.u64 	%rd2, %rd1;
	ld.global.u8 	%rs1, [%rd2];
	st.global.u8 	[xx], %rs1;
	ret;

}


// ===== COMPILED SASS (sm_100) =====

	.target	sm_100

	.elftype	@"ET_EXEC"


//--------------------- .note.nv.tkinfo           --------------------------
	.section	.note.nv.tkinfo,"",@"SHT_NOTE"
	.sectionflags	@"SHF_NOTE_NV_TKINFO"
	.tkinfo
        /*0018*/ 	.word	0x00000002
        /*0030*/ 	.string	""
        /*0030*/ 	.string	"ptxas"
        /*0030*/ 	.string	"Cuda compilation tools, release 13.0, V13.0.88"
        /*0030*/ 	.string	"Build cuda_13.0.r13.0/compiler.36424714_0"
        /*0030*/ 	.string	"-arch sm_100 -m 64 "



//--------------------- .note.nv.cuinfo           --------------------------
	.section	.note.nv.cuinfo,"",@"SHT_NOTE"
	.sectionflags	@"SHF_NOTE_NV_CUINFO"
        /*0018*/ 	.short	0x0002
        /*001a*/ 	.short	0x0064
        /*001c*/ 	.short	0x0082
	.zero		2


//--------------------- .nv.info                  --------------------------
	.section	.nv.info,"",@"SHT_CUDA_INFO"
	.align	4


	//----- nvinfo : EIATTR_REGCOUNT
	.align		4
        /*0000*/ 	.byte	0x04, 0x2f
        /*0002*/ 	.short	(.L_2 - .L_1)
	.align		4
.L_1:
        /*0004*/ 	.word	index@(_Z10cuCopyTestPcS_)
        /*0008*/ 	.word	0x00000008


	//----- nvinfo : EIATTR_FRAME_SIZE
	.align		4
.L_2:
        /*000c*/ 	.byte	0x04, 0x11
        /*000e*/ 	.short	(.L_4 - .L_3)
	.align		4
.L_3:
        /*0010*/ 	.word	index@(_Z10cuCopyTestPcS_)
        /*0014*/ 	.word	0x00000000


	//----- nvinfo : EIATTR_MIN_STACK_SIZE
	.align		4
.L_4:
        /*0018*/ 	.byte	0x04, 0x12
        /*001a*/ 	.short	(.L_6 - .L_5)
	.align		4
.L_5:
        /*001c*/ 	.word	index@(_Z10cuCopyTestPcS_)
        /*0020*/ 	.word	0x00000000
.L_6:


//--------------------- .nv.compat                --------------------------
	.section	.nv.compat,"",@"SHT_CUDA_COMPAT_INFO"
	.align	4
        /*0000*/ 	.byte	0x02, 0x09, 0x00, 0x00, 0x02, 0x02, 0x01, 0x00, 0x02, 0x05, 0x05, 0x00, 0x03, 0x07, 0x01, 0x01
        /*0010*/ 	.byte	0x02, 0x03, 0x00, 0x00, 0x02, 0x06, 0x01, 0x00, 0x04, 0x0b, 0x08, 0x00, 0x09, 0x00, 0x00, 0x00
        /*0020*/ 	.byte	0x00, 0x00, 0x00, 0x00


//--------------------- .nv.info._Z10cuCopyTestPcS_ --------------------------
	.section	.nv.info._Z10cuCopyTestPcS_,"",@"SHT_CUDA_INFO"
	.sectionflags	@""
	.align	4


	//----- nvinfo : EIATTR_CUDA_API_VERSION
	.align		4
        /*0000*/ 	.byte	0x04, 0x37
        /*0002*/ 	.short	(.L_8 - .L_7)
.L_7:
        /*0004*/ 	.word	0x00000082


	//----- nvinfo : EIATTR_KPARAM_INFO
	.align		4
.L_8:
        /*0008*/ 	.byte	0x04, 0x17
        /*000a*/ 	.short	(.L_10 - .L_9)
.L_9:
        /*000c*/ 	.word	0x00000000
        /*0010*/ 	.short	0x0001
        /*0012*/ 	.short	0x0008
        /*0014*/ 	.byte	0x00, 0xf5, 0x21, 0x00


	//----- nvinfo : EIATTR_KPARAM_INFO
	.align		4
.L_10:
        /*0018*/ 	.byte	0x04, 0x17
        /*001a*/ 	.short	(.L_12 - .L_11)
.L_11:
        /*001c*/ 	.word	0x00000000
        /*0020*/ 	.short	0x0000
        /*0022*/ 	.short	0x0000
        /*0024*/ 	.byte	0x00, 0xf5, 0x21, 0x00


	//----- nvinfo : EIATTR_SPARSE_MMA_MASK
	.align		4
.L_12:
        /*0028*/ 	.byte	0x03, 0x50
        /*002a*/ 	.short	0x0000


	//----- nvinfo : EIATTR_MAXREG_COUNT
	.align		4
        /*002c*/ 	.byte	0x03, 0x1b
        /*002e*/ 	.short	0x00ff


	//----- nvinfo : EIATTR_MERCURY_ISA_VERSION
	.align		4
        /*0030*/ 	.byte	0x03, 0x5f
        /*0032*/ 	.short	0x0101


	//----- nvinfo : EIATTR_VRC_CTA_INIT_COUNT
	.align		4
        /*0034*/ 	.byte	0x02, 0x4a
	.zero		1
	.zero		1


	//----- nvinfo : EIATTR_EXIT_INSTR_OFFSETS
	.align		4
        /*0038*/ 	.byte	0x04, 0x1c
        /*003a*/ 	.short	(.L_14 - .L_13)


	//   ....[0]....
.L_13:
        /*003c*/ 	.word	0x00000060


	//----- nvinfo : EIATTR_CBANK_PARAM_SIZE
	.align		4
.L_14:
        /*0040*/ 	.byte	0x03, 0x19
        /*0042*/ 	.short	0x0010


	//----- nvinfo : EIATTR_PARAM_CBANK
	.align		4
        /*0044*/ 	.byte	0x04, 0x0a
        /*0046*/ 	.short	(.L_16 - .L_15)
	.align		4
.L_15:
        /*0048*/ 	.word	index@(.nv.constant0._Z10cuCopyTestPcS_)
        /*004c*/ 	.short	0x0380
        /*004e*/ 	.short	0x0010


	//----- nvinfo : EIATTR_SW_WAR
	.align		4
.L_16:
        /*0050*/ 	.byte	0x04, 0x36
        /*0052*/ 	.short	(.L_18 - .L_17)
.L_17:
        /*0054*/ 	.word	0x00000008
.L_18:


//--------------------- .nv.callgraph             --------------------------
	.section	.nv.callgraph,"",@"SHT_CUDA_CALLGRAPH"
	.align	4
	.sectionentsize	8
	.align		4
        /*0000*/ 	.word	0x00000000
	.align		4
        /*0004*/ 	.word	0xffffffff
	.align		4
        /*0008*/ 	.word	0x00000000
	.align		4
        /*000c*/ 	.word	0xfffffffe
	.align		4
        /*0010*/ 	.word	0x00000000
	.align		4
        /*0014*/ 	.word	0xfffffffd
	.align		4
        /*0018*/ 	.word	0x00000000
	.align		4
        /*001c*/ 	.word	0xfffffffc


//--------------------- .nv.constant4             --------------------------
	.section	.nv.constant4,"a",@progbits
	.align	8
	.align		8
.nv.constant4:
        /*0000*/ 	.dword	xx


//--------------------- .text._Z10cuCopyTestPcS_  --------------------------
	.section	.text._Z10cuCopyTestPcS_,"ax",@progbits
	.align	128
        .global         _Z10cuCopyTestPcS_
        .type           _Z10cuCopyTestPcS_,@function
        .size           _Z10cuCopyTestPcS_,(.L_x_1 - _Z10cuCopyTestPcS_)
        .other          _Z10cuCopyTestPcS_,@"STO_CUDA_ENTRY STV_DEFAULT"
_Z10cuCopyTestPcS_:
.text._Z10cuCopyTestPcS_:
[----:B------:R-:W-:Y:S08]  /*0000*/  LDC R1, c[0x0][0x37c] ;  /* 0x0000df00ff017b82 */ /* 0x000ff00000000800 */
[----:B------:R-:W0:Y:S01]  /*0010*/  LDC.64 R2, c[0x0][0x380] ;  /* 0x0000e000ff027b82 */ /* 0x000e220000000a00 */
[----:B------:R-:W0:Y:S02]  /*0020*/  LDCU.64 UR4, c[0x0][0x358] ;  /* 0x00006b00ff0477ac */ /* 0x000e240008000a00 */
[----:B0-----:R-:W2:Y:S05]  /*0030*/  LDG.E.U8 R3, desc[UR4][R2.64] ;  /* 0x0000000402037981 */ /* 0x001eaa000c1e1100 */
[----:B------:R-:W2:Y:S02]  /*0040*/  LDC.64 R4, c[0x4][RZ] ;  /* 0x01000000ff047b82 */ /* 0x000ea40000000a00 */
[----:B--2---:R-:W-:Y:S01]  /*0050*/  STG.E.U8 desc[UR4][R4.64], R3 ;  /* 0x0000000304007986 */ /* 0x004fe2000c101104 */
[----:B------:R-:W-:Y:S05]  /*0060*/  EXIT ;  /* 0x000000000000794d */ /* 0x000fea0003800000 */
.L_x_0:
[----:B------:R-:W-:-:S00]  /*0070*/  BRA `(.L_x_0) ;  /* 0xfffffffc00fc7947 */ /* 0x000fc0000383ffff */
[----:B------:R-:W-:-:S00]  /*0080*/  NOP ;  /* 0x0000000000007918 */ /* 0x000fc00000000000 */
[----:B------:R-:W-:-:S00]  /*0090*/  NOP ;  /* 0x0000000000007918 */ /* 0x000fc00000000000 */
[----:B------:R-:W-:-:S00]  /*00a0*/  NOP ;  /* 0x0000000000007918 */ /* 0x000fc00000000000 */
[----:B------:R-:W-:-:S00]  /*00b0*/  NOP ;  /* 0x0000000000007918 */ /* 0x000fc00000000000 */
[----:B------:R-:W-:-:S00]  /*00c0*/  NOP ;  /* 0x0000000000007918 */ /* 0x000fc00000000000 */
[----:B------:R-:W-:-:S00]  /*00d0*/  NOP ;  /* 0x0000000000007918 */ /* 0x000fc00000000000 */
[----:B------:R-:W-:-:S00]  /*00e0*/  NOP ;  /* 0x0000000000007918 */ /* 0x000fc00000000000 */
[----:B------:R-:W-:-:S00]  /*00f0*/  NOP ;  /* 0x0000000000007918 */ /* 0x000fc00000000000 */
.L_x_1:


//--------------------- .nv.shared.reserved.0     --------------------------
	.section	.nv.shared.reserved.0,"aw",@nobits
	.weak		__nv_reservedSMEM_offset_0_alias
	.size		__nv_reservedSMEM_offset_0_alias, 0, 64
	.other		__nv_reservedSMEM_offset_0_alias,@"STO_CUDA_RESERVED_SHARED STV_DEFAULT"
__nv_reservedSMEM_offset_0_alias:
	.zero		0
	.zero		64


//--------------------- .nv.global                --------------------------
	.section	.nv.global,"aw",@nobits
.nv.global:
	.type		xx,@object
	.size		xx,(.L_0 - xx)
xx:
	.zero		1
.L_0:


//--------------------- .nv.constant0._Z10cuCopyTestPcS_ --------------------------
	.section	.nv.constant0._Z10cuCopyTestPcS_,"a",@progbits
	.sectionflags	@""
	.align	4
.nv.constant0._Z10cuCopyTestPcS_:
	.zero		912


//--------------------- SYMBOLS --------------------------

	.type		.nv.reservedSmem.offset0,@object
	.size		.nv.reservedSmem.offset0,0x4
